//
// Generated by NVIDIA NVVM Compiler
//
// Compiler Build ID: CL-36424714
// Cuda compilation tools, release 13.0, V13.0.88
// Based on NVVM 20.0.0
//

.version 9.0
.target sm_100
.address_size 64

	// .globl	_Z25parallel_quicksort_kernelPiiP8SubArrayS_S_

.visible .entry _Z25parallel_quicksort_kernelPiiP8SubArrayS_S_(
	.param .u64 .ptr .align 1 _Z25parallel_quicksort_kernelPiiP8SubArrayS_S__param_0,
	.param .u32 _Z25parallel_quicksort_kernelPiiP8SubArrayS_S__param_1,
	.param .u64 .ptr .align 1 _Z25parallel_quicksort_kernelPiiP8SubArrayS_S__param_2,
	.param .u64 .ptr .align 1 _Z25parallel_quicksort_kernelPiiP8SubArrayS_S__param_3,
	.param .u64 .ptr .align 1 _Z25parallel_quicksort_kernelPiiP8SubArrayS_S__param_4
)
{
	.reg .pred 	%p<33>;
	.reg .b32 	%r<108>;
	.reg .b64 	%rd<42>;

	ld.param.u64 	%rd10, [_Z25parallel_quicksort_kernelPiiP8SubArrayS_S__param_0];
	ld.param.u32 	%r59, [_Z25parallel_quicksort_kernelPiiP8SubArrayS_S__param_1];
	ld.param.u64 	%rd11, [_Z25parallel_quicksort_kernelPiiP8SubArrayS_S__param_2];
	ld.param.u64 	%rd12, [_Z25parallel_quicksort_kernelPiiP8SubArrayS_S__param_3];
	ld.param.u64 	%rd13, [_Z25parallel_quicksort_kernelPiiP8SubArrayS_S__param_4];
	cvta.to.global.u64 	%rd1, %rd10;
	cvta.to.global.u64 	%rd2, %rd11;
	cvta.to.global.u64 	%rd3, %rd12;
	cvta.to.global.u64 	%rd4, %rd13;
	mov.u32 	%r60, %tid.x;
	mov.u32 	%r61, %ctaid.x;
	mov.u32 	%r62, %ntid.x;
	mul.lo.s32 	%r63, %r62, %r61;
	neg.s32 	%r64, %r63;
	setp.ne.s32 	%p1, %r60, %r64;
	@%p1 bra 	$L__BB0_48;
	atom.global.or.b32 	%r65, [%rd4], 0;
	setp.ge.s32 	%p2, %r65, %r59;
	@%p2 bra 	$L__BB0_48;
	add.s64 	%rd5, %rd1, 8;
$L__BB0_3:
	atom.global.add.u32 	%r1, [%rd3], -1;
	setp.lt.s32 	%p3, %r1, 1;
	@%p3 bra 	$L__BB0_46;
	add.s32 	%r66, %r1, -1;
	mul.wide.u32 	%rd14, %r66, 8;
	add.s64 	%rd15, %rd2, %rd14;
	ld.global.u32 	%r104, [%rd15];
	ld.global.u32 	%r105, [%rd15+4];
	setp.ge.s32 	%p4, %r104, %r105;
	@%p4 bra 	$L__BB0_44;
$L__BB0_5:
	mov.u32 	%r4, %r105;
	sub.s32 	%r6, %r4, %r104;
	setp.gt.s32 	%p5, %r6, 30;
	@%p5 bra 	$L__BB0_13;
	setp.ge.s32 	%p26, %r104, %r4;
	@%p26 bra 	$L__BB0_12;
	mov.u32 	%r88, %r104;
$L__BB0_8:
	mov.u32 	%r90, %r88;
	add.s32 	%r88, %r90, 1;
	mul.wide.s32 	%rd37, %r90, 4;
	add.s64 	%rd38, %rd1, %rd37;
	ld.global.u32 	%r9, [%rd38+4];
	setp.lt.s32 	%p27, %r90, %r104;
	@%p27 bra 	$L__BB0_11;
$L__BB0_9:
	mul.wide.s32 	%rd39, %r90, 4;
	add.s64 	%rd6, %rd1, %rd39;
	ld.global.u32 	%r11, [%rd6];
	setp.le.s32 	%p28, %r11, %r9;
	@%p28 bra 	$L__BB0_11;
	st.global.u32 	[%rd6+4], %r11;
	add.s32 	%r12, %r90, -1;
	setp.gt.s32 	%p29, %r90, %r104;
	mov.u32 	%r90, %r12;
	@%p29 bra 	$L__BB0_9;
$L__BB0_11:
	mul.wide.s32 	%rd40, %r90, 4;
	add.s64 	%rd41, %rd1, %rd40;
	st.global.u32 	[%rd41+4], %r9;
	setp.ne.s32 	%p30, %r88, %r4;
	@%p30 bra 	$L__BB0_8;
$L__BB0_12:
	add.s32 	%r82, %r6, 1;
	atom.global.add.u32 	%r83, [%rd4], %r82;
	mov.u32 	%r105, %r4;
	bra.uni 	$L__BB0_44;
$L__BB0_13:
	mul.wide.s32 	%rd16, %r4, 4;
	add.s64 	%rd7, %rd1, %rd16;
	ld.global.u32 	%r14, [%rd7];
	add.s32 	%r99, %r104, -1;
	setp.ge.s32 	%p6, %r104, %r4;
	@%p6 bra 	$L__BB0_33;
	and.b32  	%r16, %r6, 3;
	setp.eq.s32 	%p7, %r16, 0;
	mov.u32 	%r93, %r104;
	@%p7 bra 	$L__BB0_22;
	mul.wide.s32 	%rd17, %r104, 4;
	add.s64 	%rd8, %rd1, %rd17;
	ld.global.u32 	%r68, [%rd8];
	setp.gt.s32 	%p8, %r68, %r14;
	selp.b32 	%r99, %r99, %r104, %p8;
	add.s32 	%r93, %r104, 1;
	setp.eq.s32 	%p9, %r16, 1;
	@%p9 bra 	$L__BB0_22;
	ld.global.u32 	%r19, [%rd8+4];
	setp.gt.s32 	%p10, %r19, %r14;
	@%p10 bra 	$L__BB0_18;
	add.s32 	%r20, %r99, 1;
	mul.wide.s32 	%rd18, %r99, 4;
	add.s64 	%rd19, %rd1, %rd18;
	ld.global.u32 	%r69, [%rd19+4];
	st.global.u32 	[%rd19+4], %r19;
	st.global.u32 	[%rd8+4], %r69;
	mov.u32 	%r99, %r20;
$L__BB0_18:
	add.s32 	%r93, %r104, 2;
	setp.eq.s32 	%p11, %r16, 2;
	@%p11 bra 	$L__BB0_22;
	ld.global.u32 	%r23, [%rd8+8];
	setp.gt.s32 	%p12, %r23, %r14;
	@%p12 bra 	$L__BB0_21;
	add.s32 	%r24, %r99, 1;
	mul.wide.s32 	%rd20, %r99, 4;
	add.s64 	%rd21, %rd1, %rd20;
	ld.global.u32 	%r70, [%rd21+4];
	st.global.u32 	[%rd21+4], %r23;
	st.global.u32 	[%rd8+8], %r70;
	mov.u32 	%r99, %r24;
$L__BB0_21:
	add.s32 	%r93, %r104, 3;
$L__BB0_22:
	sub.s32 	%r71, %r104, %r4;
	setp.gt.u32 	%p13, %r71, -4;
	@%p13 bra 	$L__BB0_33;
	sub.s32 	%r96, %r93, %r4;
$L__BB0_24:
	mul.wide.s32 	%rd22, %r93, 4;
	add.s64 	%rd9, %rd5, %rd22;
	ld.global.u32 	%r34, [%rd9+-8];
	setp.gt.s32 	%p14, %r34, %r14;
	@%p14 bra 	$L__BB0_26;
	add.s32 	%r35, %r99, 1;
	mul.wide.s32 	%rd23, %r99, 4;
	add.s64 	%rd24, %rd1, %rd23;
	ld.global.u32 	%r72, [%rd24+4];
	st.global.u32 	[%rd24+4], %r34;
	st.global.u32 	[%rd9+-8], %r72;
	mov.u32 	%r99, %r35;
$L__BB0_26:
	ld.global.u32 	%r37, [%rd9+-4];
	setp.gt.s32 	%p15, %r37, %r14;
	@%p15 bra 	$L__BB0_28;
	add.s32 	%r38, %r99, 1;
	mul.wide.s32 	%rd25, %r99, 4;
	add.s64 	%rd26, %rd1, %rd25;
	ld.global.u32 	%r73, [%rd26+4];
	st.global.u32 	[%rd26+4], %r37;
	st.global.u32 	[%rd9+-4], %r73;
	mov.u32 	%r99, %r38;
$L__BB0_28:
	ld.global.u32 	%r40, [%rd9];
	setp.gt.s32 	%p16, %r40, %r14;
	@%p16 bra 	$L__BB0_30;
	add.s32 	%r41, %r99, 1;
	mul.wide.s32 	%rd27, %r99, 4;
	add.s64 	%rd28, %rd1, %rd27;
	ld.global.u32 	%r74, [%rd28+4];
	st.global.u32 	[%rd28+4], %r40;
	st.global.u32 	[%rd9], %r74;
	mov.u32 	%r99, %r41;
$L__BB0_30:
	ld.global.u32 	%r43, [%rd9+4];
	setp.gt.s32 	%p17, %r43, %r14;
	@%p17 bra 	$L__BB0_32;
	add.s32 	%r44, %r99, 1;
	mul.wide.s32 	%rd29, %r99, 4;
	add.s64 	%rd30, %rd1, %rd29;
	ld.global.u32 	%r75, [%rd30+4];
	st.global.u32 	[%rd30+4], %r43;
	st.global.u32 	[%rd9+4], %r75;
	mov.u32 	%r99, %r44;
$L__BB0_32:
	add.s32 	%r93, %r93, 4;
	add.s32 	%r96, %r96, 4;
	setp.ne.s32 	%p18, %r96, 0;
	@%p18 bra 	$L__BB0_24;
$L__BB0_33:
	add.s32 	%r76, %r99, 1;
	mul.wide.s32 	%rd31, %r99, 4;
	add.s64 	%rd32, %rd1, %rd31;
	ld.global.u32 	%r77, [%rd32+4];
	ld.global.u32 	%r78, [%rd7];
	st.global.u32 	[%rd32+4], %r78;
	st.global.u32 	[%rd7], %r77;
	atom.global.add.u32 	%r79, [%rd4], 1;
	sub.s32 	%r49, %r76, %r104;
	sub.s32 	%r50, %r4, %r76;
	min.s32 	%r80, %r49, %r50;
	setp.lt.s32 	%p19, %r80, 1;
	@%p19 bra 	$L__BB0_40;
	setp.le.u32 	%p22, %r49, %r50;
	@%p22 bra 	$L__BB0_38;
	atom.global.add.u32 	%r51, [%rd3], 1;
	setp.gt.s32 	%p24, %r51, 1023;
	@%p24 bra 	$L__BB0_37;
	mul.wide.s32 	%rd35, %r51, 8;
	add.s64 	%rd36, %rd2, %rd35;
	st.global.u32 	[%rd36], %r104;
	st.global.u32 	[%rd36+4], %r99;
$L__BB0_37:
	add.s32 	%r104, %r99, 2;
	mov.u32 	%r105, %r4;
	bra.uni 	$L__BB0_43;
$L__BB0_38:
	atom.global.add.u32 	%r53, [%rd3], 1;
	setp.gt.s32 	%p23, %r53, 1023;
	mov.u32 	%r105, %r99;
	@%p23 bra 	$L__BB0_43;
	add.s32 	%r81, %r99, 2;
	mul.wide.s32 	%rd33, %r53, 8;
	add.s64 	%rd34, %rd2, %rd33;
	st.global.u32 	[%rd34], %r81;
	st.global.u32 	[%rd34+4], %r4;
	mov.u32 	%r105, %r99;
	bra.uni 	$L__BB0_43;
$L__BB0_40:
	setp.gt.s32 	%p20, %r49, 0;
	mov.u32 	%r105, %r99;
	@%p20 bra 	$L__BB0_43;
	setp.lt.s32 	%p21, %r50, 1;
	mov.u32 	%r105, %r4;
	@%p21 bra 	$L__BB0_44;
	add.s32 	%r104, %r99, 2;
	mov.u32 	%r105, %r4;
$L__BB0_43:
	setp.lt.s32 	%p25, %r104, %r105;
	@%p25 bra 	$L__BB0_5;
$L__BB0_44:
	setp.ne.s32 	%p31, %r104, %r105;
	@%p31 bra 	$L__BB0_47;
	atom.global.add.u32 	%r84, [%rd4], 1;
	bra.uni 	$L__BB0_47;
$L__BB0_46:
	membar.gl;
$L__BB0_47:
	atom.global.or.b32 	%r85, [%rd4], 0;
	setp.lt.s32 	%p32, %r85, %r59;
	@%p32 bra 	$L__BB0_3;
$L__BB0_48:
	ret;

}


// ===== COMPILED SASS (sm_100) =====

	.target	sm_100

	.elftype	@"ET_EXEC"


//--------------------- .note.nv.tkinfo           --------------------------
	.section	.note.nv.tkinfo,"",@"SHT_NOTE"
	.sectionflags	@"SHF_NOTE_NV_TKINFO"
	.tkinfo
        /*0018*/ 	.word	0x00000002
        /*0030*/ 	.string	""
        /*0030*/ 	.string	"ptxas"
        /*0030*/ 	.string	"Cuda compilation tools, release 13.0, V13.0.88"
        /*0030*/ 	.string	"Build cuda_13.0.r13.0/compiler.36424714_0"
        /*0030*/ 	.string	"-arch sm_100 -m 64 "



//--------------------- .note.nv.cuinfo           --------------------------
	.section	.note.nv.cuinfo,"",@"SHT_NOTE"
	.sectionflags	@"SHF_NOTE_NV_CUINFO"
        /*0018*/ 	.short	0x0002
        /*001a*/ 	.short	0x0064
        /*001c*/ 	.short	0x0082
	.zero		2


//--------------------- .nv.info                  --------------------------
	.section	.nv.info,"",@"SHT_CUDA_INFO"
	.align	4


	//----- nvinfo : EIATTR_REGCOUNT
	.align		4
        /*0000*/ 	.byte	0x04, 0x2f
        /*0002*/ 	.short	(.L_1 - .L_0)
	.align		4
.L_0:
        /*0004*/ 	.word	index@(_Z25parallel_quicksort_kernelPiiP8SubArrayS_S_)
        /*0008*/ 	.word	0x0000001e


	//----- nvinfo : EIATTR_FRAME_SIZE
	.align		4
.L_1:
        /*000c*/ 	.byte	0x04, 0x11
        /*000e*/ 	.short	(.L_3 - .L_2)
	.align		4
.L_2:
        /*0010*/ 	.word	index@(_Z25parallel_quicksort_kernelPiiP8SubArrayS_S_)
        /*0014*/ 	.word	0x00000000


	//----- nvinfo : EIATTR_MIN_STACK_SIZE
	.align		4
.L_3:
        /*0018*/ 	.byte	0x04, 0x12
        /*001a*/ 	.short	(.L_5 - .L_4)
	.align		4
.L_4:
        /*001c*/ 	.word	index@(_Z25parallel_quicksort_kernelPiiP8SubArrayS_S_)
        /*0020*/ 	.word	0x00000000
.L_5:


//--------------------- .nv.compat                --------------------------
	.section	.nv.compat,"",@"SHT_CUDA_COMPAT_INFO"
	.align	4
        /*0000*/ 	.byte	0x02, 0x09, 0x00, 0x00, 0x02, 0x02, 0x01, 0x00, 0x02, 0x05, 0x05, 0x00, 0x03, 0x07, 0x01, 0x01
        /*0010*/ 	.byte	0x02, 0x03, 0x00, 0x00, 0x02, 0x06, 0x01, 0x00, 0x04, 0x0b, 0x08, 0x00, 0x09, 0x00, 0x00, 0x00
        /*0020*/ 	.byte	0x00, 0x00, 0x00, 0x00


//--------------------- .nv.info._Z25parallel_quicksort_kernelPiiP8SubArrayS_S_ --------------------------
	.section	.nv.info._Z25parallel_quicksort_kernelPiiP8SubArrayS_S_,"",@"SHT_CUDA_INFO"
	.sectionflags	@""
	.align	4


	//----- nvinfo : EIATTR_CUDA_API_VERSION
	.align		4
        /*0000*/ 	.byte	0x04, 0x37
        /*0002*/ 	.short	(.L_7 - .L_6)
.L_6:
        /*0004*/ 	.word	0x00000082


	//----- nvinfo : EIATTR_KPARAM_INFO
	.align		4
.L_7:
        /*0008*/ 	.byte	0x04, 0x17
        /*000a*/ 	.short	(.L_9 - .L_8)
.L_8:
        /*000c*/ 	.word	0x00000000
        /*0010*/ 	.short	0x0004
        /*0012*/ 	.short	0x0020
        /*0014*/ 	.byte	0x00, 0xf5, 0x21, 0x00


	//----- nvinfo : EIATTR_KPARAM_INFO
	.align		4
.L_9:
        /*0018*/ 	.byte	0x04, 0x17
        /*001a*/ 	.short	(.L_11 - .L_10)
.L_10:
        /*001c*/ 	.word	0x00000000
        /*0020*/ 	.short	0x0003
        /*0022*/ 	.short	0x0018
        /*0024*/ 	.byte	0x00, 0xf5, 0x21, 0x00


	//----- nvinfo : EIATTR_KPARAM_INFO
	.align		4
.L_11:
        /*0028*/ 	.byte	0x04, 0x17
        /*002a*/ 	.short	(.L_13 - .L_12)
.L_12:
        /*002c*/ 	.word	0x00000000
        /*0030*/ 	.short	0x0002
        /*0032*/ 	.short	0x0010
        /*0034*/ 	.byte	0x00, 0xf5, 0x21, 0x00


	//----- nvinfo : EIATTR_KPARAM_INFO
	.align		4
.L_13:
        /*0038*/ 	.byte	0x04, 0x17
        /*003a*/ 	.short	(.L_15 - .L_14)
.L_14:
        /*003c*/ 	.word	0x00000000
        /*0040*/ 	.short	0x0001
        /*0042*/ 	.short	0x0008
        /*0044*/ 	.byte	0x00, 0xf0, 0x11, 0x00


	//----- nvinfo : EIATTR_KPARAM_INFO
	.align		4
.L_15:
        /*0048*/ 	.byte	0x04, 0x17
        /*004a*/ 	.short	(.L_17 - .L_16)
.L_16:
        /*004c*/ 	.word	0x00000000
        /*0050*/ 	.short	0x0000
        /*0052*/ 	.short	0x0000
        /*0054*/ 	.byte	0x00, 0xf5, 0x21, 0x00


	//----- nvinfo : EIATTR_SPARSE_MMA_MASK
	.align		4
.L_17:
        /*0058*/ 	.byte	0x03, 0x50
        /*005a*/ 	.short	0x0000


	//----- nvinfo : EIATTR_MAXREG_COUNT
	.align		4
        /*005c*/ 	.byte	0x03, 0x1b
        /*005e*/ 	.short	0x00ff


	//----- nvinfo : EIATTR_MERCURY_ISA_VERSION
	.align		4
        /*0060*/ 	.byte	0x03, 0x5f
        /*0062*/ 	.short	0x0101


	//----- nvinfo : EIATTR_INT_WARP_WIDE_INSTR_OFFSETS
	.align		4
        /*0064*/ 	.byte	0x04, 0x31
        /*0066*/ 	.short	(.L_19 - .L_18)


	//   ....[0]....
.L_18:
        /*0068*/ 	.word	0x00000130


	//   ....[1]....
        /*006c*/ 	.word	0x000001e0


	//   ....[2]....
        /*0070*/ 	.word	0x00000900


	//   ....[3]....
        /*0074*/ 	.word	0x00000a10


	//   ....[4]....
        /*0078*/ 	.word	0x00000aa0


	//   ....[5]....
        /*007c*/ 	.word	0x00000b30


	//   ....[6]....
        /*0080*/ 	.word	0x00000bd0


	//   ....[7]....
        /*0084*/ 	.word	0x00000f70


	//   ....[8]....
        /*0088*/ 	.word	0x00000f80


	//   ....[9]....
        /*008c*/ 	.word	0x00001010


	//----- nvinfo : EIATTR_VRC_CTA_INIT_COUNT
	.align		4
.L_19:
        /*0090*/ 	.byte	0x02, 0x4a
	.zero		1
	.zero		1


	//----- nvinfo : EIATTR_EXIT_INSTR_OFFSETS
	.align		4
        /*0094*/ 	.byte	0x04, 0x1c
        /*0096*/ 	.short	(.L_21 - .L_20)


	//   ....[0]....
.L_20:
        /*0098*/ 	.word	0x00000070


	//   ....[1]....
        /*009c*/ 	.word	0x000000d0


	//   ....[2]....
        /*00a0*/ 	.word	0x00001110


	//----- nvinfo : EIATTR_CRS_STACK_SIZE
	.align		4
.L_21:
        /*00a4*/ 	.byte	0x04, 0x1e
        /*00a6*/ 	.short	(.L_23 - .L_22)
.L_22:
        /*00a8*/ 	.word	0x00000000


	//----- nvinfo : EIATTR_CBANK_PARAM_SIZE
	.align		4
.L_23:
        /*00ac*/ 	.byte	0x03, 0x19
        /*00ae*/ 	.short	0x0028


	//----- nvinfo : EIATTR_PARAM_CBANK
	.align		4
        /*00b0*/ 	.byte	0x04, 0x0a
        /*00b2*/ 	.short	(.L_25 - .L_24)
	.align		4
.L_24:
        /*00b4*/ 	.word	index@(.nv.constant0._Z25parallel_quicksort_kernelPiiP8SubArrayS_S_)
        /*00b8*/ 	.short	0x0380
        /*00ba*/ 	.short	0x0028


	//----- nvinfo : EIATTR_SW_WAR
	.align		4
.L_25:
        /*00bc*/ 	.byte	0x04, 0x36
        /*00be*/ 	.short	(.L_27 - .L_26)
.L_26:
        /*00c0*/ 	.word	0x00000008
.L_27:


//--------------------- .nv.callgraph             --------------------------
	.section	.nv.callgraph,"",@"SHT_CUDA_CALLGRAPH"
	.align	4
	.sectionentsize	8
	.align		4
        /*0000*/ 	.word	0x00000000
	.align		4
        /*0004*/ 	.word	0xffffffff
	.align		4
        /*0008*/ 	.word	0x00000000
	.align		4
        /*000c*/ 	.word	0xfffffffe
	.align		4
        /*0010*/ 	.word	0x00000000
	.align		4
        /*0014*/ 	.word	0xfffffffd
	.align		4
        /*0018*/ 	.word	0x00000000
	.align		4
        /*001c*/ 	.word	0xfffffffc


//--------------------- .text._Z25parallel_quicksort_kernelPiiP8SubArrayS_S_ --------------------------
	.section	.text._Z25parallel_quicksort_kernelPiiP8SubArrayS_S_,"ax",@progbits
	.align	128
        .global         _Z25parallel_quicksort_kernelPiiP8SubArrayS_S_
        .type           _Z25parallel_quicksort_kernelPiiP8SubArrayS_S_,@function
        .size           _Z25parallel_quicksort_kernelPiiP8SubArrayS_S_,(.L_x_30 - _Z25parallel_quicksort_kernelPiiP8SubArrayS_S_)
        .other          _Z25parallel_quicksort_kernelPiiP8SubArrayS_S_,@"STO_CUDA_ENTRY STV_DEFAULT"
_Z25parallel_quicksort_kernelPiiP8SubArrayS_S_:
.text._Z25parallel_quicksort_kernelPiiP8SubArrayS_S_:
[----:B------:R-:W-:Y:S08]  /*0000*/  LDC R1, c[0x0][0x37c] ;  /* 0x0000df00ff017b82 */ /* 0x000ff00000000800 */
[----:B------:R-:W0:Y:S01]  /*0010*/  S2UR UR4, SR_CTAID.X ;  /* 0x00000000000479c3 */ /* 0x000e220000002500 */
[----:B------:R-:W1:Y:S01]  /*0020*/  S2R R0, SR_TID.X ;  /* 0x0000000000007919 */ /* 0x000e620000002100 */
[----:B------:R-:W2:Y:S01]  /*0030*/  LDCU UR5, c[0x0][0x360] ;  /* 0x00006c00ff0577ac */ /* 0x000ea20008000800 */
[----:B0-----:R-:W-:-:S04]  /*0040*/  UIADD3 UR4, UPT, UPT, URZ, -UR4, URZ ;  /* 0x80000004ff047290 */ /* 0x001fc8000fffe0ff */
[----:B--2---:R-:W-:-:S06]  /*0050*/  UIMAD UR5, UR4, UR5, URZ ;  /* 0x00000005040572a4 */ /* 0x004fcc000f8e02ff */
[----:B-1----:R-:W-:-:S13]  /*0060*/  ISETP.NE.AND P0, PT, R0, UR5, PT ;  /* 0x0000000500007c0c */ /* 0x002fda000bf05270 */
[----:B------:R-:W-:Y:S05]  /*0070*/  @P0 EXIT ;  /* 0x000000000000094d */ /* 0x000fea0003800000 */
[----:B------:R-:W0:Y:S01]  /*0080*/  LDC.64 R2, c[0x0][0x3a0] ;  /* 0x0000e800ff027b82 */ /* 0x000e220000000a00 */
[----:B------:R-:W0:Y:S01]  /*0090*/  LDCU.64 UR8, c[0x0][0x358] ;  /* 0x00006b00ff0877ac */ /* 0x000e220008000a00 */
[----:B------:R-:W1:Y:S01]  /*00a0*/  LDCU UR4, c[0x0][0x388] ;  /* 0x00007100ff0477ac */ /* 0x000e620008000800 */
[----:B0-----:R-:W1:Y:S02]  /*00b0*/  ATOMG.E.OR.STRONG.GPU PT, R2, desc[UR8][R2.64], RZ ;  /* 0x800000ff020279a8 */ /* 0x001e64000b1ef108 */
[----:B-1----:R-:W-:-:S13]  /*00c0*/  ISETP.GE.AND P0, PT, R2, UR4, PT ;  /* 0x0000000402007c0c */ /* 0x002fda000bf06270 */
[----:B------:R-:W-:Y:S05]  /*00d0*/  @P0 EXIT ;  /* 0x000000000000094d */ /* 0x000fea0003800000 */
[----:B------:R-:W0:Y:S02]  /*00e0*/  LDCU.64 UR6, c[0x0][0x380] ;  /* 0x00007000ff0677ac */ /* 0x000e240008000a00 */
[----:B0-----:R-:W-:-:S04]  /*00f0*/  UIADD3 UR5, UP0, UPT, UR6, 0x8, URZ ;  /* 0x0000000806057890 */ /* 0x001fc8000ff1e0ff */
[----:B------:R-:W-:-:S12]  /*0100*/  UIADD3.X UR6, UPT, UPT, URZ, UR7, URZ, UP0, !UPT ;  /* 0x00000007ff067290 */ /* 0x000fd800087fe4ff */
.L_x_28:
[----:B------:R-:W0:Y:S01]  /*0110*/  S2R R6, SR_LANEID ;  /* 0x0000000000067919 */ /* 0x000e220000000000 */
[----:B------:R-:W-:Y:S05]  /*0120*/  YIELD ;  /* 0x0000000000007946 */ /* 0x000fea0003800000 */
[----:B------:R-:W-:Y:S01]  /*0130*/  VOTEU.ANY UR4, UPT, PT ;  /* 0x0000000000047886 */ /* 0x000fe200038e0100 */
[----:B------:R-:W1:Y:S01]  /*0140*/  LDC.64 R2, c[0x0][0x398] ;  /* 0x0000e600ff027b82 */ /* 0x000e620000000a00 */
[----:B------:R-:W0:Y:S01]  /*0150*/  FLO.U32 R5, UR4 ;  /* 0x0000000400057d00 */ /* 0x000e2200080e0000 */
[----:B------:R-:W-:-:S06]  /*0160*/  UPOPC UR7, UR4 ;  /* 0x00000004000772bf */ /* 0x000fcc0008000000 */
[----:B------:R-:W-:Y:S01]  /*0170*/  IMAD R9, RZ, RZ, -UR7 ;  /* 0x80000007ff097e24 */ /* 0x000fe2000f8e02ff */
[----:B0-----:R-:W-:-:S13]  /*0180*/  ISETP.EQ.U32.AND P0, PT, R5, R6, PT ;  /* 0x000000060500720c */ /* 0x001fda0003f02070 */
[----:B-1----:R-:W2:Y:S01]  /*0190*/  @P0 ATOMG.E.ADD.STRONG.GPU PT, R2, desc[UR8][R2.64], R9 ;  /* 0x80000009020209a8 */ /* 0x002ea200081ef108 */
[----:B------:R-:W-:Y:S01]  /*01a0*/  BSSY B3, `(.L_x_0) ;  /* 0x00000f1000037945 */ /* 0x000fe20003800000 */
[----:B------:R-:W0:Y:S02]  /*01b0*/  S2R R4, SR_LTMASK ;  /* 0x0000000000047919 */ /* 0x000e240000003900 */
[----:B0-----:R-:W-:-:S04]  /*01c0*/  LOP3.LUT R4, R4, UR4, RZ, 0xc0, !PT ;  /* 0x0000000404047c12 */ /* 0x001fc8000f8ec0ff */
[----:B------:R-:W0:Y:S01]  /*01d0*/  POPC R7, R4 ;  /* 0x0000000400077309 */ /* 0x000e220000000000 */
[----:B--2---:R-:W0:Y:S02]  /*01e0*/  SHFL.IDX PT, R0, R2, R5, 0x1f ;  /* 0x00001f0502007589 */ /* 0x004e2400000e0000 */
[----:B0-----:R-:W-:-:S05]  /*01f0*/  IMAD.IADD R0, R0, 0x1, -R7 ;  /* 0x0000000100007824 */ /* 0x001fca00078e0a07 */
[----:B------:R-:W-:-:S13]  /*0200*/  ISETP.GE.AND P0, PT, R0, 0x1, PT ;  /* 0x000000010000780c */ /* 0x000fda0003f06270 */
[----:B-----5:R-:W-:Y:S05]  /*0210*/  @!P0 BRA `(.L_x_1) ;  /* 0x0000000c00948947 */ /* 0x020fea0003800000 */
[----:B------:R-:W0:Y:S01]  /*0220*/  LDC.64 R2, c[0x0][0x390] ;  /* 0x0000e400ff027b82 */ /* 0x000e220000000a00 */
[----:B------:R-:W-:-:S04]  /*0230*/  VIADD R5, R0, 0xffffffff ;  /* 0xffffffff00057836 */ /* 0x000fc80000000000 */
[----:B0-----:R-:W-:-:S05]  /*0240*/  IMAD.WIDE.U32 R2, R5, 0x8, R2 ;  /* 0x0000000805027825 */ /* 0x001fca00078e0002 */
[----:B------:R-:W2:Y:S04]  /*0250*/  LDG.E R0, desc[UR8][R2.64] ;  /* 0x0000000802007981 */ /* 0x000ea8000c1e1900 */
[----:B------:R-:W2:Y:S01]  /*0260*/  LDG.E R5, desc[UR8][R2.64+0x4] ;  /* 0x0000040802057981 */ /* 0x000ea2000c1e1900 */
[----:B------:R-:W-:Y:S01]  /*0270*/  BSSY B2, `(.L_x_2) ;  /* 0x00000d6000027945 */ /* 0x000fe20003800000 */
[----:B--2---:R-:W-:-:S13]  /*0280*/  ISETP.GE.AND P0, PT, R0, R5, PT ;  /* 0x000000050000720c */ /* 0x004fda0003f06270 */
[----:B------:R-:W-:Y:S05]  /*0290*/  @P0 BRA `(.L_x_3) ;  /* 0x0000000c004c0947 */ /* 0x000fea0003800000 */
.L_x_20:
[----:B------:R-:W-:Y:S01]  /*02a0*/  IMAD.IADD R8, R5, 0x1, -R0 ;  /* 0x0000000105087824 */ /* 0x000fe200078e0a00 */
[----:B------:R-:W-:Y:S05]  /*02b0*/  YIELD ;  /* 0x0000000000007946 */ /* 0x000fea0003800000 */
[----:B------:R-:W-:-:S13]  /*02c0*/  ISETP.GT.AND P0, PT, R8, 0x1e, PT ;  /* 0x0000001e0800780c */ /* 0x000fda0003f04270 */
[----:B0----5:R-:W-:Y:S05]  /*02d0*/  @!P0 BRA `(.L_x_4) ;  /* 0x0000000800a08947 */ /* 0x021fea0003800000 */
[----:B------:R-:W0:Y:S01]  /*02e0*/  LDC.64 R12, c[0x0][0x380] ;  /* 0x0000e000ff0c7b82 */ /* 0x000e220000000a00 */
[CC--:B------:R-:W-:Y:S01]  /*02f0*/  ISETP.GE.AND P0, PT, R0.reuse, R5.reuse, PT ;  /* 0x000000050000720c */ /* 0x0c0fe20003f06270 */
[----:B------:R-:W-:Y:S01]  /*0300*/  BSSY.RECONVERGENT B1, `(.L_x_5) ;  /* 0x0000059000017945 */ /* 0x000fe20003800200 */
[----:B------:R-:W-:Y:S01]  /*0310*/  MOV R4, R5 ;  /* 0x0000000500047202 */ /* 0x000fe20000000f00 */
[----:B------:R-:W-:Y:S02]  /*0320*/  VIADD R7, R0, 0xffffffff ;  /* 0xffffffff00077836 */ /* 0x000fe40000000000 */
[----:B0-----:R-:W-:-:S08]  /*0330*/  IMAD.WIDE R2, R5, 0x4, R12 ;  /* 0x0000000405027825 */ /* 0x001fd000078e020c */
[----:B------:R-:W-:Y:S05]  /*0340*/  @P0 BRA `(.L_x_6) ;  /* 0x0000000400500947 */ /* 0x000fea0003800000 */
[----:B------:R0:W5:Y:S01]  /*0350*/  LDG.E R6, desc[UR8][R2.64] ;  /* 0x0000000802067981 */ /* 0x000162000c1e1900 */
[----:B------:R-:W-:Y:S01]  /*0360*/  LOP3.LUT P0, R14, R8, 0x3, RZ, 0xc0, !PT ;  /* 0x00000003080e7812 */ /* 0x000fe2000780c0ff */
[----:B------:R-:W-:Y:S01]  /*0370*/  BSSY.RECONVERGENT B0, `(.L_x_7) ;  /* 0x0000022000007945 */ /* 0x000fe20003800200 */
[----:B------:R-:W-:-:S11]  /*0380*/  IMAD.MOV.U32 R10, RZ, RZ, R0 ;  /* 0x000000ffff0a7224 */ /* 0x000fd600078e0000 */
[----:B0-----:R-:W-:Y:S05]  /*0390*/  @!P0 BRA `(.L_x_8) ;  /* 0x00000000007c8947 */ /* 0x001fea0003800000 */
[----:B------:R-:W-:-:S05]  /*03a0*/  IMAD.WIDE R8, R0, 0x4, R12 ;  /* 0x0000000400087825 */ /* 0x000fca00078e020c */
[----:B------:R-:W2:Y:S01]  /*03b0*/  LDG.E R11, desc[UR8][R8.64] ;  /* 0x00000008080b7981 */ /* 0x000ea2000c1e1900 */
[----:B------:R-:W-:Y:S01]  /*03c0*/  ISETP.NE.AND P1, PT, R14, 0x1, PT ;  /* 0x000000010e00780c */ /* 0x000fe20003f25270 */
[----:B------:R-:W-:Y:S01]  /*03d0*/  VIADD R10, R0, 0x1 ;  /* 0x00000001000a7836 */ /* 0x000fe20000000000 */
[----:B--2--5:R-:W-:-:S04]  /*03e0*/  ISETP.GT.AND P0, PT, R11, R6, PT ;  /* 0x000000060b00720c */ /* 0x024fc80003f04270 */
[----:B------:R-:W-:-:S07]  /*03f0*/  SEL R7, R7, R0, P0 ;  /* 0x0000000007077207 */ /* 0x000fce0000000000 */
[----:B------:R-:W-:Y:S05]  /*0400*/  @!P1 BRA `(.L_x_8) ;  /* 0x0000000000609947 */ /* 0x000fea0003800000 */
[----:B------:R-:W2:Y:S01]  /*0410*/  LDG.E R17, desc[UR8][R8.64+0x4] ;  /* 0x0000040808117981 */ /* 0x000ea2000c1e1900 */
[----:B------:R-:W-:Y:S01]  /*0420*/  BSSY.RECONVERGENT B4, `(.L_x_9) ;  /* 0x0000009000047945 */ /* 0x000fe20003800200 */
[----:B------:R-:W-:Y:S02]  /*0430*/  ISETP.NE.AND P1, PT, R14, 0x2, PT ;  /* 0x000000020e00780c */ /* 0x000fe40003f25270 */
[----:B--2---:R-:W-:-:S13]  /*0440*/  ISETP.GT.AND P0, PT, R17, R6, PT ;  /* 0x000000061100720c */ /* 0x004fda0003f04270 */
[----:B------:R-:W-:Y:S05]  /*0450*/  @P0 BRA `(.L_x_10) ;  /* 0x0000000000140947 */ /* 0x000fea0003800000 */
[----:B------:R-:W-:-:S05]  /*0460*/  IMAD.WIDE R10, R7, 0x4, R12 ;  /* 0x00000004070a7825 */ /* 0x000fca00078e020c */
[----:B------:R-:W2:Y:S01]  /*0470*/  LDG.E R15, desc[UR8][R10.64+0x4] ;  /* 0x000004080a0f7981 */ /* 0x000ea2000c1e1900 */
[----:B------:R-:W-:-:S03]  /*0480*/  IADD3 R7, PT, PT, R7, 0x1, RZ ;  /* 0x0000000107077810 */ /* 0x000fc60007ffe0ff */
[----:B------:R0:W-:Y:S04]  /*0490*/  STG.E desc[UR8][R10.64+0x4], R17 ;  /* 0x000004110a007986 */ /* 0x0001e8000c101908 */
[----:B--2---:R0:W-:Y:S02]  /*04a0*/  STG.E desc[UR8][R8.64+0x4], R15 ;  /* 0x0000040f08007986 */ /* 0x0041e4000c101908 */
.L_x_10:
[----:B------:R-:W-:Y:S05]  /*04b0*/  BSYNC.RECONVERGENT B4 ;  /* 0x0000000000047941 */ /* 0x000fea0003800200 */
.L_x_9:
[----:B0-----:R-:W-:Y:S01]  /*04c0*/  VIADD R10, R0, 0x2 ;  /* 0x00000002000a7836 */ /* 0x001fe20000000000 */
[----:B------:R-:W-:Y:S06]  /*04d0*/  @!P1 BRA `(.L_x_8) ;  /* 0x00000000002c9947 */ /* 0x000fec0003800000 */
[----:B------:R-:W2:Y:S01]  /*04e0*/  LDG.E R15, desc[UR8][R8.64+0x8] ;  /* 0x00000808080f7981 */ /* 0x000ea2000c1e1900 */
[----:B------:R-:W-:Y:S01]  /*04f0*/  BSSY.RECONVERGENT B4, `(.L_x_11) ;  /* 0x0000008000047945 */ /* 0x000fe20003800200 */
[----:B--2---:R-:W-:-:S13]  /*0500*/  ISETP.GT.AND P0, PT, R15, R6, PT ;  /* 0x000000060f00720c */ /* 0x004fda0003f04270 */
[----:B------:R-:W-:Y:S05]  /*0510*/  @P0 BRA `(.L_x_12) ;  /* 0x0000000000140947 */ /* 0x000fea0003800000 */
[----:B------:R-:W-:-:S05]  /*0520*/  IMAD.WIDE R12, R7, 0x4, R12 ;  /* 0x00000004070c7825 */ /* 0x000fca00078e020c */
[----:B------:R-:W2:Y:S01]  /*0530*/  LDG.E R11, desc[UR8][R12.64+0x4] ;  /* 0x000004080c0b7981 */ /* 0x000ea2000c1e1900 */
[----:B------:R-:W-:-:S03]  /*0540*/  VIADD R7, R7, 0x1 ;  /* 0x0000000107077836 */ /* 0x000fc60000000000 */
[----:B------:R0:W-:Y:S04]  /*0550*/  STG.E desc[UR8][R12.64+0x4], R15 ;  /* 0x0000040f0c007986 */ /* 0x0001e8000c101908 */
[----:B--2---:R0:W-:Y:S02]  /*0560*/  STG.E desc[UR8][R8.64+0x8], R11 ;  /* 0x0000080b08007986 */ /* 0x0041e4000c101908 */
.L_x_12:
[----:B------:R-:W-:Y:S05]  /*0570*/  BSYNC.RECONVERGENT B4 ;  /* 0x0000000000047941 */ /* 0x000fea0003800200 */
.L_x_11:
[----:B------:R-:W-:-:S07]  /*0580*/  VIADD R10, R0, 0x3 ;  /* 0x00000003000a7836 */ /* 0x000fce0000000000 */
.L_x_8:
[----:B------:R-:W-:Y:S05]  /*0590*/  BSYNC.RECONVERGENT B0 ;  /* 0x0000000000007941 */ /* 0x000fea0003800200 */
.L_x_7:
[----:B0-----:R-:W-:-:S04]  /*05a0*/  IADD3 R8, PT, PT, R0, -R5, RZ ;  /* 0x8000000500087210 */ /* 0x001fc80007ffe0ff */
[----:B------:R-:W-:-:S13]  /*05b0*/  ISETP.GT.U32.AND P0, PT, R8, -0x4, PT ;  /* 0xfffffffc0800780c */ /* 0x000fda0003f04070 */
[----:B------:R-:W-:Y:S05]  /*05c0*/  @P0 BRA `(.L_x_6) ;  /* 0x0000000000b00947 */ /* 0x000fea0003800000 */
[----:B------:R-:W-:-:S07]  /*05d0*/  IMAD.IADD R11, R10, 0x1, -R5 ;  /* 0x000000010a0b7824 */ /* 0x000fce00078e0a05 */
.L_x_13:
[----:B--2---:R-:W-:Y:S02]  /*05e0*/  IMAD.U32 R8, RZ, RZ, UR5 ;  /* 0x00000005ff087e24 */ /* 0x004fe4000f8e00ff */
[----:B------:R-:W-:Y:S02]  /*05f0*/  IMAD.U32 R9, RZ, RZ, UR6 ;  /* 0x00000006ff097e24 */ /* 0x000fe4000f8e00ff */
[----:B------:R-:W-:-:S05]  /*0600*/  IMAD.WIDE R8, R10, 0x4, R8 ;  /* 0x000000040a087825 */ /* 0x000fca00078e0208 */
[----:B------:R-:W2:Y:S02]  /*0610*/  LDG.E R21, desc[UR8][R8.64+-0x8] ;  /* 0xfffff80808157981 */ /* 0x000ea4000c1e1900 */
[----:B--2--5:R-:W-:-:S13]  /*0620*/  ISETP.GT.AND P0, PT, R21, R6, PT ;  /* 0x000000061500720c */ /* 0x024fda0003f04270 */
[----:B------:R-:W0:Y:S02]  /*0630*/  @!P0 LDC.64 R12, c[0x0][0x380] ;  /* 0x0000e000ff0c8b82 */ /* 0x000e240000000a00 */
[----:B0-----:R-:W-:-:S05]  /*0640*/  @!P0 IMAD.WIDE R12, R7, 0x4, R12 ;  /* 0x00000004070c8825 */ /* 0x001fca00078e020c */
[----:B------:R-:W2:Y:S04]  /*0650*/  @!P0 LDG.E R17, desc[UR8][R12.64+0x4] ;  /* 0x000004080c118981 */ /* 0x000ea8000c1e1900 */
[----:B------:R0:W-:Y:S04]  /*0660*/  @!P0 STG.E desc[UR8][R12.64+0x4], R21 ;  /* 0x000004150c008986 */ /* 0x0001e8000c101908 */
[----:B------:R-:W3:Y:S01]  /*0670*/  LDG.E R23, desc[UR8][R8.64+-0x4] ;  /* 0xfffffc0808177981 */ /* 0x000ee2000c1e1900 */
[----:B------:R-:W-:-:S05]  /*0680*/  @!P0 IADD3 R16, PT, PT, R7, 0x1, RZ ;  /* 0x0000000107108810 */ /* 0x000fca0007ffe0ff */
[----:B------:R-:W-:Y:S01]  /*0690*/  @!P0 IMAD.MOV.U32 R7, RZ, RZ, R16 ;  /* 0x000000ffff078224 */ /* 0x000fe200078e0010 */
[----:B--2---:R-:W-:Y:S01]  /*06a0*/  @!P0 STG.E desc[UR8][R8.64+-0x8], R17 ;  /* 0xfffff81108008986 */ /* 0x004fe2000c101908 */
[----:B---3--:R-:W-:-:S13]  /*06b0*/  ISETP.GT.AND P1, PT, R23, R6, PT ;  /* 0x000000061700720c */ /* 0x008fda0003f24270 */
[----:B------:R-:W1:Y:S02]  /*06c0*/  @!P1 LDC.64 R14, c[0x0][0x380] ;  /* 0x0000e000ff0e9b82 */ /* 0x000e640000000a00 */
[----:B-1----:R-:W-:-:S05]  /*06d0*/  @!P1 IMAD.WIDE R14, R7, 0x4, R14 ;  /* 0x00000004070e9825 */ /* 0x002fca00078e020e */
[----:B------:R-:W2:Y:S04]  /*06e0*/  @!P1 LDG.E R19, desc[UR8][R14.64+0x4] ;  /* 0x000004080e139981 */ /* 0x000ea8000c1e1900 */
[----:B------:R1:W-:Y:S04]  /*06f0*/  @!P1 STG.E desc[UR8][R14.64+0x4], R23 ;  /* 0x000004170e009986 */ /* 0x0003e8000c101908 */
[----:B------:R-:W3:Y:S01]  /*0700*/  LDG.E R25, desc[UR8][R8.64] ;  /* 0x0000000808197981 */ /* 0x000ee2000c1e1900 */
[----:B------:R-:W-:-:S04]  /*0710*/  @!P1 VIADD R16, R7, 0x1 ;  /* 0x0000000107109836 */ /* 0x000fc80000000000 */
[----:B------:R-:W-:Y:S01]  /*0720*/  @!P1 IMAD.MOV.U32 R7, RZ, RZ, R16 ;  /* 0x000000ffff079224 */ /* 0x000fe200078e0010 */
[----:B--2---:R-:W-:Y:S01]  /*0730*/  @!P1 STG.E desc[UR8][R8.64+-0x4], R19 ;  /* 0xfffffc1308009986 */ /* 0x004fe2000c101908 */
[----:B---3--:R-:W-:-:S13]  /*0740*/  ISETP.GT.AND P0, PT, R25, R6, PT ;  /* 0x000000061900720c */ /* 0x008fda0003f04270 */
[----:B0-----:R-:W0:Y:S02]  /*0750*/  @!P0 LDC.64 R12, c[0x0][0x380] ;  /* 0x0000e000ff0c8b82 */ /* 0x001e240000000a00 */
[----:B0-----:R-:W-:-:S05]  /*0760*/  @!P0 IMAD.WIDE R12, R7, 0x4, R12 ;  /* 0x00000004070c8825 */ /* 0x001fca00078e020c */
[----:B------:R-:W2:Y:S04]  /*0770*/  @!P0 LDG.E R21, desc[UR8][R12.64+0x4] ;  /* 0x000004080c158981 */ /* 0x000ea8000c1e1900 */
[----:B------:R0:W-:Y:S04]  /*0780*/  @!P0 STG.E desc[UR8][R12.64+0x4], R25 ;  /* 0x000004190c008986 */ /* 0x0001e8000c101908 */
[----:B------:R-:W3:Y:S01]  /*0790*/  LDG.E R27, desc[UR8][R8.64+0x4] ;  /* 0x00000408081b7981 */ /* 0x000ee2000c1e1900 */
[----:B------:R-:W-:-:S05]  /*07a0*/  @!P0 IADD3 R16, PT, PT, R7, 0x1, RZ ;  /* 0x0000000107108810 */ /* 0x000fca0007ffe0ff */
[----:B------:R-:W-:Y:S01]  /*07b0*/  @!P0 IMAD.MOV.U32 R7, RZ, RZ, R16 ;  /* 0x000000ffff078224 */ /* 0x000fe200078e0010 */
[----:B--2---:R2:W-:Y:S01]  /*07c0*/  @!P0 STG.E desc[UR8][R8.64], R21 ;  /* 0x0000001508008986 */ /* 0x0045e2000c101908 */
[----:B---3--:R-:W-:-:S13]  /*07d0*/  ISETP.GT.AND P1, PT, R27, R6, PT ;  /* 0x000000061b00720c */ /* 0x008fda0003f24270 */
[----:B-1----:R-:W1:Y:S02]  /*07e0*/  @!P1 LDC.64 R14, c[0x0][0x380] ;  /* 0x0000e000ff0e9b82 */ /* 0x002e640000000a00 */
[----:B-1----:R-:W-:-:S05]  /*07f0*/  @!P1 IMAD.WIDE R14, R7, 0x4, R14 ;  /* 0x00000004070e9825 */ /* 0x002fca00078e020e */
[----:B------:R-:W3:Y:S01]  /*0800*/  @!P1 LDG.E R17, desc[UR8][R14.64+0x4] ;  /* 0x000004080e119981 */ /* 0x000ee2000c1e1900 */
[----:B------:R-:W-:Y:S02]  /*0810*/  VIADD R11, R11, 0x4 ;  /* 0x000000040b0b7836 */ /* 0x000fe40000000000 */
[----:B0-----:R-:W-:Y:S01]  /*0820*/  @!P1 VIADD R12, R7, 0x1 ;  /* 0x00000001070c9836 */ /* 0x001fe20000000000 */
[----:B------:R2:W-:Y:S01]  /*0830*/  @!P1 STG.E desc[UR8][R14.64+0x4], R27 ;  /* 0x0000041b0e009986 */ /* 0x0005e2000c101908 */
[----:B------:R-:W-:Y:S01]  /*0840*/  VIADD R10, R10, 0x4 ;  /* 0x000000040a0a7836 */ /* 0x000fe20000000000 */
[----:B------:R-:W-:Y:S02]  /*0850*/  ISETP.NE.AND P0, PT, R11, RZ, PT ;  /* 0x000000ff0b00720c */ /* 0x000fe40003f05270 */
[----:B------:R-:W-:Y:S01]  /*0860*/  @!P1 MOV R7, R12 ;  /* 0x0000000c00079202 */ /* 0x000fe20000000f00 */
[----:B---3--:R2:W-:Y:S10]  /*0870*/  @!P1 STG.E desc[UR8][R8.64+0x4], R17 ;  /* 0x0000041108009986 */ /* 0x0085f4000c101908 */
[----:B------:R-:W-:Y:S05]  /*0880*/  @P0 BRA `(.L_x_13) ;  /* 0xfffffffc00540947 */ /* 0x000fea000383ffff */
.L_x_6:
[----:B------:R-:W-:Y:S05]  /*0890*/  BSYNC.RECONVERGENT B1 ;  /* 0x0000000000017941 */ /* 0x000fea0003800200 */
.L_x_5:
[----:B--2---:R-:W0:Y:S01]  /*08a0*/  LDC.64 R8, c[0x0][0x380] ;  /* 0x0000e000ff087b82 */ /* 0x004e220000000a00 */
[----:B------:R-:W2:Y:S01]  /*08b0*/  LDG.E R15, desc[UR8][R2.64] ;  /* 0x00000008020f7981 */ /* 0x000ea2000c1e1900 */
[----:B0-----:R-:W-:-:S05]  /*08c0*/  IMAD.WIDE R8, R7, 0x4, R8 ;  /* 0x0000000407087825 */ /* 0x001fca00078e0208 */
[----:B------:R-:W3:Y:S01]  /*08d0*/  LDG.E R13, desc[UR8][R8.64+0x4] ;  /* 0x00000408080d7981 */ /* 0x000ee2000c1e1900 */
[----:B-----5:R-:W0:Y:S01]  /*08e0*/  S2R R6, SR_LANEID ;  /* 0x0000000000067919 */ /* 0x020e220000000000 */
[----:B------:R-:W1:Y:S01]  /*08f0*/  LDC.64 R10, c[0x0][0x3a0] ;  /* 0x0000e800ff0a7b82 */ /* 0x000e620000000a00 */
[----:B------:R-:W-:Y:S02]  /*0900*/  VOTEU.ANY UR4, UPT, PT ;  /* 0x0000000000047886 */ /* 0x000fe400038e0100 */
[----:B------:R-:W-:Y:S02]  /*0910*/  UFLO.U32 UR7, UR4 ;  /* 0x00000004000772bd */ /* 0x000fe400080e0000 */
[----:B------:R-:W1:Y:S01]  /*0920*/  POPC R17, UR4 ;  /* 0x0000000400117d09 */ /* 0x000e620008000000 */
[----:B------:R-:W-:-:S04]  /*0930*/  VIADD R12, R7, 0x1 ;  /* 0x00000001070c7836 */ /* 0x000fc80000000000 */
[----:B------:R-:W-:Y:S01]  /*0940*/  IMAD.IADD R14, R12, 0x1, -R0 ;  /* 0x000000010c0e7824 */ /* 0x000fe200078e0a00 */
[----:B------:R-:W-:-:S04]  /*0950*/  IADD3 R19, PT, PT, R5, -R12, RZ ;  /* 0x8000000c05137210 */ /* 0x000fc80007ffe0ff */
[----:B------:R-:W-:Y:S02]  /*0960*/  VIMNMX R12, PT, PT, R14, R19, PT ;  /* 0x000000130e0c7248 */ /* 0x000fe40003fe0100 */
[----:B0-----:R-:W-:Y:S01]  /*0970*/  ISETP.EQ.U32.AND P0, PT, R6, UR7, PT ;  /* 0x0000000706007c0c */ /* 0x001fe2000bf02070 */
[----:B------:R-:W-:Y:S01]  /*0980*/  BSSY.RELIABLE B0, `(.L_x_14) ;  /* 0x000003a000007945 */ /* 0x000fe20003800100 */
[----:B--2---:R0:W-:Y:S04]  /*0990*/  STG.E desc[UR8][R8.64+0x4], R15 ;  /* 0x0000040f08007986 */ /* 0x0041e8000c101908 */
[----:B---3--:R0:W-:Y:S07]  /*09a0*/  STG.E desc[UR8][R2.64], R13 ;  /* 0x0000000d02007986 */ /* 0x0081ee000c101908 */
[----:B-1----:R0:W5:Y:S01]  /*09b0*/  @P0 ATOMG.E.ADD.STRONG.GPU PT, RZ, desc[UR8][R10.64], R17 ;  /* 0x800000110aff09a8 */ /* 0x00216200081ef108 */
[----:B------:R-:W-:-:S13]  /*09c0*/  ISETP.GE.AND P0, PT, R12, 0x1, PT ;  /* 0x000000010c00780c */ /* 0x000fda0003f06270 */
[----:B0-----:R-:W-:Y:S05]  /*09d0*/  @!P0 BRA `(.L_x_15) ;  /* 0x0000000000ac8947 */ /* 0x001fea0003800000 */
[----:B------:R-:W-:Y:S01]  /*09e0*/  ISETP.GT.U32.AND P0, PT, R14, R19, PT ;  /* 0x000000130e00720c */ /* 0x000fe20003f04070 */
[----:B------:R-:W-:-:S12]  /*09f0*/  BSSY.RECONVERGENT B1, `(.L_x_16) ;  /* 0x0000028000017945 */ /* 0x000fd80003800200 */
[----:B------:R-:W-:Y:S05]  /*0a00*/  @!P0 BRA `(.L_x_17) ;  /* 0x0000000000488947 */ /* 0x000fea0003800000 */
[----:B------:R-:W-:Y:S01]  /*0a10*/  VOTEU.ANY UR4, UPT, PT ;  /* 0x0000000000047886 */ /* 0x000fe200038e0100 */
[----:B------:R-:W0:Y:S01]  /*0a20*/  LDC.64 R8, c[0x0][0x398] ;  /* 0x0000e600ff087b82 */ /* 0x000e220000000a00 */
[----:B------:R-:W1:Y:S08]  /*0a30*/  FLO.U32 R15, UR4 ;  /* 0x00000004000f7d00 */ /* 0x000e7000080e0000 */
[----:B------:R-:W0:Y:S01]  /*0a40*/  POPC R13, UR4 ;  /* 0x00000004000d7d09 */ /* 0x000e220008000000 */
[----:B-1----:R-:W-:-:S13]  /*0a50*/  ISETP.EQ.U32.AND P0, PT, R15, R6, PT ;  /* 0x000000060f00720c */ /* 0x002fda0003f02070 */
[----:B0-----:R-:W2:Y:S01]  /*0a60*/  @P0 ATOMG.E.ADD.STRONG.GPU PT, R8, desc[UR8][R8.64], R13 ;  /* 0x8000000d080809a8 */ /* 0x001ea200081ef108 */
[----:B------:R-:W0:Y:S02]  /*0a70*/  S2R R4, SR_LTMASK ;  /* 0x0000000000047919 */ /* 0x000e240000003900 */
[----:B0-----:R-:W-:-:S06]  /*0a80*/  LOP3.LUT R4, R4, UR4, RZ, 0xc0, !PT ;  /* 0x0000000404047c12 */ /* 0x001fcc000f8ec0ff */
[----:B------:R-:W0:Y:S01]  /*0a90*/  POPC R4, R4 ;  /* 0x0000000400047309 */ /* 0x000e220000000000 */
[----:B--2---:R-:W0:Y:S02]  /*0aa0*/  SHFL.IDX PT, R11, R8, R15, 0x1f ;  /* 0x00001f0f080b7589 */ /* 0x004e2400000e0000 */
[----:B0-----:R-:W-:-:S05]  /*0ab0*/  IMAD.IADD R11, R11, 0x1, R4 ;  /* 0x000000010b0b7824 */ /* 0x001fca00078e0204 */
[----:B------:R-:W-:-:S13]  /*0ac0*/  ISETP.GT.AND P0, PT, R11, 0x3ff, PT ;  /* 0x000003ff0b00780c */ /* 0x000fda0003f04270 */
[----:B------:R-:W0:Y:S02]  /*0ad0*/  @!P0 LDC.64 R2, c[0x0][0x390] ;  /* 0x0000e400ff028b82 */ /* 0x000e240000000a00 */
[----:B0-----:R-:W-:-:S05]  /*0ae0*/  @!P0 IMAD.WIDE R2, R11, 0x8, R2 ;  /* 0x000000080b028825 */ /* 0x001fca00078e0202 */
[----:B------:R-:W-:Y:S04]  /*0af0*/  @!P0 STG.E desc[UR8][R2.64+0x4], R7 ;  /* 0x0000040702008986 */ /* 0x000fe8000c101908 */
[----:B------:R0:W-:Y:S02]  /*0b00*/  @!P0 STG.E desc[UR8][R2.64], R0 ;  /* 0x0000000002008986 */ /* 0x0001e4000c101908 */
[----:B0-----:R-:W-:Y:S01]  /*0b10*/  VIADD R0, R7, 0x2 ;  /* 0x0000000207007836 */ /* 0x001fe20000000000 */
[----:B------:R-:W-:Y:S06]  /*0b20*/  BRA `(.L_x_18) ;  /* 0x0000000000507947 */ /* 0x000fec0003800000 */
.L_x_17:
[----:B------:R-:W-:Y:S01]  /*0b30*/  VOTEU.ANY UR4, UPT, PT ;  /* 0x0000000000047886 */ /* 0x000fe200038e0100 */
[----:B------:R-:W0:Y:S01]  /*0b40*/  LDC.64 R2, c[0x0][0x398] ;  /* 0x0000e600ff027b82 */ /* 0x000e220000000a00 */
[----:B------:R-:W1:Y:S08]  /*0b50*/  FLO.U32 R13, UR4 ;  /* 0x00000004000d7d00 */ /* 0x000e7000080e0000 */
[----:B------:R-:W0:Y:S01]  /*0b60*/  POPC R11, UR4 ;  /* 0x00000004000b7d09 */ /* 0x000e220008000000 */
[----:B-1----:R-:W-:-:S13]  /*0b70*/  ISETP.EQ.U32.AND P0, PT, R13, R6, PT ;  /* 0x000000060d00720c */ /* 0x002fda0003f02070 */
[----:B0-----:R-:W2:Y:S01]  /*0b80*/  @P0 ATOMG.E.ADD.STRONG.GPU PT, R2, desc[UR8][R2.64], R11 ;  /* 0x8000000b020209a8 */ /* 0x001ea200081ef108 */
[----:B------:R-:W-:Y:S01]  /*0b90*/  MOV R5, R7 ;  /* 0x0000000700057202 */ /* 0x000fe20000000f00 */
[----:B------:R-:W0:Y:S02]  /*0ba0*/  S2R R8, SR_LTMASK ;  /* 0x0000000000087919 */ /* 0x000e240000003900 */
[----:B0-----:R-:W-:-:S06]  /*0bb0*/  LOP3.LUT R8, R8, UR4, RZ, 0xc0, !PT ;  /* 0x0000000408087c12 */ /* 0x001fcc000f8ec0ff */
[----:B------:R-:W0:Y:S01]  /*0bc0*/  POPC R8, R8 ;  /* 0x0000000800087309 */ /* 0x000e220000000000 */
[----:B--2---:R-:W0:Y:S02]  /*0bd0*/  SHFL.IDX PT, R9, R2, R13, 0x1f ;  /* 0x00001f0d02097589 */ /* 0x004e2400000e0000 */
[----:B0-----:R-:W-:-:S05]  /*0be0*/  IMAD.IADD R9, R9, 0x1, R8 ;  /* 0x0000000109097824 */ /* 0x001fca00078e0208 */
[----:B------:R-:W-:-:S13]  /*0bf0*/  ISETP.GT.AND P0, PT, R9, 0x3ff, PT ;  /* 0x000003ff0900780c */ /* 0x000fda0003f04270 */
[----:B------:R-:W-:Y:S05]  /*0c00*/  @P0 BRA `(.L_x_18) ;  /* 0x0000000000180947 */ /* 0x000fea0003800000 */
[----:B------:R-:W0:Y:S01]  /*0c10*/  LDC.64 R2, c[0x0][0x390] ;  /* 0x0000e400ff027b82 */ /* 0x000e220000000a00 */
[----:B------:R-:W-:Y:S02]  /*0c20*/  VIADD R11, R7, 0x2 ;  /* 0x00000002070b7836 */ /* 0x000fe40000000000 */
[----:B------:R-:W-:Y:S02]  /*0c30*/  IMAD.MOV.U32 R5, RZ, RZ, R7 ;  /* 0x000000ffff057224 */ /* 0x000fe400078e0007 */
[----:B0-----:R-:W-:-:S05]  /*0c40*/  IMAD.WIDE R2, R9, 0x8, R2 ;  /* 0x0000000809027825 */ /* 0x001fca00078e0202 */
[----:B------:R0:W-:Y:S04]  /*0c50*/  STG.E desc[UR8][R2.64], R11 ;  /* 0x0000000b02007986 */ /* 0x0001e8000c101908 */
[----:B------:R0:W-:Y:S02]  /*0c60*/  STG.E desc[UR8][R2.64+0x4], R4 ;  /* 0x0000040402007986 */ /* 0x0001e4000c101908 */
.L_x_18:
[----:B------:R-:W-:Y:S05]  /*0c70*/  BSYNC.RECONVERGENT B1 ;  /* 0x0000000000017941 */ /* 0x000fea0003800200 */
.L_x_16:
[----:B------:R-:W-:Y:S05]  /*0c80*/  BRA `(.L_x_19) ;  /* 0x0000000000247947 */ /* 0x000fea0003800000 */
.L_x_15:
[----:B------:R-:W-:Y:S01]  /*0c90*/  ISETP.GT.AND P0, PT, R14, RZ, PT ;  /* 0x000000ff0e00720c */ /* 0x000fe20003f04270 */
[----:B------:R-:W-:-:S12]  /*0ca0*/  IMAD.MOV.U32 R5, RZ, RZ, R7 ;  /* 0x000000ffff057224 */ /* 0x000fd800078e0007 */
[----:B------:R-:W-:Y:S05]  /*0cb0*/  @P0 BRA `(.L_x_19) ;  /* 0x0000000000180947 */ /* 0x000fea0003800000 */
[----:B------:R-:W-:Y:S02]  /*0cc0*/  ISETP.GE.AND P0, PT, R19, 0x1, PT ;  /* 0x000000011300780c */ /* 0x000fe40003f06270 */
[----:B------:R-:W-:-:S11]  /*0cd0*/  MOV R5, R4 ;  /* 0x0000000400057202 */ /* 0x000fd60000000f00 */
[----:B------:R-:W-:Y:S05]  /*0ce0*/  @!P0 BREAK.RELIABLE B0 ;  /* 0x0000000000008942 */ /* 0x000fea0003800100 */
[----:B------:R-:W-:Y:S05]  /*0cf0*/  @!P0 BRA `(.L_x_3) ;  /* 0x0000000000b48947 */ /* 0x000fea0003800000 */
[----:B------:R-:W-:Y:S02]  /*0d00*/  VIADD R0, R7, 0x2 ;  /* 0x0000000207007836 */ /* 0x000fe40000000000 */
[----:B------:R-:W-:-:S07]  /*0d10*/  IMAD.MOV.U32 R5, RZ, RZ, R4 ;  /* 0x000000ffff057224 */ /* 0x000fce00078e0004 */
.L_x_19:
[----:B------:R-:W-:Y:S05]  /*0d20*/  BSYNC.RELIABLE B0 ;  /* 0x0000000000007941 */ /* 0x000fea0003800100 */
.L_x_14:
[----:B------:R-:W-:-:S13]  /*0d30*/  ISETP.GE.AND P0, PT, R0, R5, PT ;  /* 0x000000050000720c */ /* 0x000fda0003f06270 */
[----:B------:R-:W-:Y:S05]  /*0d40*/  @!P0 BRA `(.L_x_20) ;  /* 0xfffffff400548947 */ /* 0x000fea000383ffff */
[----:B------:R-:W-:Y:S05]  /*0d50*/  BRA `(.L_x_3) ;  /* 0x00000000009c7947 */ /* 0x000fea0003800000 */
.L_x_4:
[----:B------:R-:W-:Y:S01]  /*0d60*/  ISETP.GE.AND P0, PT, R0, R5, PT ;  /* 0x000000050000720c */ /* 0x000fe20003f06270 */
[----:B------:R-:W-:-:S12]  /*0d70*/  BSSY.RECONVERGENT B0, `(.L_x_21) ;  /* 0x000001c000007945 */ /* 0x000fd80003800200 */
[----:B------:R-:W-:Y:S05]  /*0d80*/  @P0 BRA `(.L_x_22) ;  /* 0x0000000000680947 */ /* 0x000fea0003800000 */
[----:B------:R-:W-:-:S07]  /*0d90*/  IMAD.MOV.U32 R9, RZ, RZ, R0 ;  /* 0x000000ffff097224 */ /* 0x000fce00078e0000 */
.L_x_26:
[----:B0-----:R-:W0:Y:S02]  /*0da0*/  LDCU.64 UR10, c[0x0][0x380] ;  /* 0x00007000ff0a77ac */ /* 0x001e240008000a00 */
[----:B0-----:R-:W-:Y:S01]  /*0db0*/  MOV R6, UR10 ;  /* 0x0000000a00067c02 */ /* 0x001fe20008000f00 */
[----:B------:R-:W-:-:S04]  /*0dc0*/  IMAD.U32 R7, RZ, RZ, UR11 ;  /* 0x0000000bff077e24 */ /* 0x000fc8000f8e00ff */
[----:B------:R-:W-:-:S05]  /*0dd0*/  IMAD.WIDE R2, R9, 0x4, R6 ;  /* 0x0000000409027825 */ /* 0x000fca00078e0206 */
[----:B------:R0:W5:Y:S01]  /*0de0*/  LDG.E R13, desc[UR8][R2.64+0x4] ;  /* 0x00000408020d7981 */ /* 0x000162000c1e1900 */
[C---:B------:R-:W-:Y:S01]  /*0df0*/  ISETP.GE.AND P1, PT, R9.reuse, R0, PT ;  /* 0x000000000900720c */ /* 0x040fe20003f26270 */
[----:B------:R-:W-:Y:S01]  /*0e00*/  VIADD R4, R9, 0x1 ;  /* 0x0000000109047836 */ /* 0x000fe20000000000 */
[----:B------:R-:W-:Y:S01]  /*0e10*/  BSSY.RECONVERGENT B1, `(.L_x_23) ;  /* 0x000000e000017945 */ /* 0x000fe20003800200 */
[----:B------:R-:W-:Y:S02]  /*0e20*/  MOV R11, R9 ;  /* 0x00000009000b7202 */ /* 0x000fe40000000f00 */
[----:B------:R-:W-:Y:S01]  /*0e30*/  IMAD.MOV.U32 R9, RZ, RZ, R4 ;  /* 0x000000ffff097224 */ /* 0x000fe200078e0004 */
[----:B------:R-:W-:-:S07]  /*0e40*/  ISETP.NE.AND P0, PT, R4, R5, PT ;  /* 0x000000050400720c */ /* 0x000fce0003f05270 */
[----:B0-----:R-:W-:Y:S06]  /*0e50*/  @!P1 BRA `(.L_x_24) ;  /* 0x0000000000249947 */ /* 0x001fec0003800000 */
[----:B------:R-:W0:Y:S02]  /*0e60*/  LDC.64 R6, c[0x0][0x380] ;  /* 0x0000e000ff067b82 */ /* 0x000e240000000a00 */
.L_x_25:
[----:B0-----:R-:W-:-:S05]  /*0e70*/  IMAD.WIDE R2, R11, 0x4, R6 ;  /* 0x000000040b027825 */ /* 0x001fca00078e0206 */
[----:B------:R-:W2:Y:S02]  /*0e80*/  LDG.E R4, desc[UR8][R2.64] ;  /* 0x0000000802047981 */ /* 0x000ea4000c1e1900 */
[----:B--2--5:R-:W-:-:S13]  /*0e90*/  ISETP.GT.AND P1, PT, R4, R13, PT ;  /* 0x0000000d0400720c */ /* 0x024fda0003f24270 */
[----:B------:R-:W-:Y:S05]  /*0ea0*/  @!P1 BRA `(.L_x_24) ;  /* 0x0000000000109947 */ /* 0x000fea0003800000 */
[----:B------:R1:W-:Y:S01]  /*0eb0*/  STG.E desc[UR8][R2.64+0x4], R4 ;  /* 0x0000040402007986 */ /* 0x0003e2000c101908 */
[C---:B------:R-:W-:Y:S01]  /*0ec0*/  ISETP.GT.AND P1, PT, R11.reuse, R0, PT ;  /* 0x000000000b00720c */ /* 0x040fe20003f24270 */
[----:B------:R-:W-:-:S12]  /*0ed0*/  VIADD R11, R11, 0xffffffff ;  /* 0xffffffff0b0b7836 */ /* 0x000fd80000000000 */
[----:B-1----:R-:W-:Y:S05]  /*0ee0*/  @P1 BRA `(.L_x_25) ;  /* 0xfffffffc00e01947 */ /* 0x002fea000383ffff */
.L_x_24:
[----:B------:R-:W-:Y:S05]  /*0ef0*/  BSYNC.RECONVERGENT B1 ;  /* 0x0000000000017941 */ /* 0x000fea0003800200 */
.L_x_23:
[----:B------:R-:W-:-:S05]  /*0f00*/  IMAD.WIDE R2, R11, 0x4, R6 ;  /* 0x000000040b027825 */ /* 0x000fca00078e0206 */
[----:B-----5:R0:W-:Y:S01]  /*0f10*/  STG.E desc[UR8][R2.64+0x4], R13 ;  /* 0x0000040d02007986 */ /* 0x0201e2000c101908 */
[----:B------:R-:W-:Y:S05]  /*0f20*/  @P0 BRA `(.L_x_26) ;  /* 0xfffffffc009c0947 */ /* 0x000fea000383ffff */
.L_x_22:
[----:B------:R-:W-:Y:S05]  /*0f30*/  BSYNC.RECONVERGENT B0 ;  /* 0x0000000000007941 */ /* 0x000fea0003800200 */
.L_x_21:
[----:B------:R-:W1:Y:S01]  /*0f40*/  S2R R6, SR_LANEID ;  /* 0x0000000000067919 */ /* 0x000e620000000000 */
[----:B------:R-:W-:Y:S01]  /*0f50*/  IADD3 R4, PT, PT, R8, 0x1, RZ ;  /* 0x0000000108047810 */ /* 0x000fe20007ffe0ff */
[----:B0-----:R-:W0:Y:S01]  /*0f60*/  LDC.64 R2, c[0x0][0x3a0] ;  /* 0x0000e800ff027b82 */ /* 0x001e220000000a00 */
[----:B------:R-:W-:-:S07]  /*0f70*/  VOTEU.ANY UR4, UPT, PT ;  /* 0x0000000000047886 */ /* 0x000fce00038e0100 */
[----:B------:R-:W2:Y:S01]  /*0f80*/  REDUX.SUM UR7, R4 ;  /* 0x00000000040773c4 */ /* 0x000ea2000000c000 */
[----:B------:R-:W-:Y:S01]  /*0f90*/  UFLO.U32 UR4, UR4 ;  /* 0x00000004000472bd */ /* 0x000fe200080e0000 */
[----:B--2---:R-:W-:-:S05]  /*0fa0*/  IMAD.U32 R7, RZ, RZ, UR7 ;  /* 0x00000007ff077e24 */ /* 0x004fca000f8e00ff */
[----:B-1----:R-:W-:-:S13]  /*0fb0*/  ISETP.EQ.U32.AND P0, PT, R6, UR4, PT ;  /* 0x0000000406007c0c */ /* 0x002fda000bf02070 */
[----:B0-----:R0:W5:Y:S02]  /*0fc0*/  @P0 ATOMG.E.ADD.STRONG.GPU PT, RZ, desc[UR8][R2.64], R7 ;  /* 0x8000000702ff09a8 */ /* 0x00116400081ef108 */
.L_x_3:
[----:B------:R-:W-:Y:S05]  /*0fd0*/  BSYNC B2 ;  /* 0x0000000000027941 */ /* 0x000fea0003800000 */
.L_x_2:
[----:B------:R-:W-:-:S13]  /*0fe0*/  ISETP.NE.AND P0, PT, R0, R5, PT ;  /* 0x000000050000720c */ /* 0x000fda0003f05270 */
[----:B------:R-:W-:Y:S05]  /*0ff0*/  @P0 BRA `(.L_x_27) ;  /* 0x00000000002c0947 */ /* 0x000fea0003800000 */
[----:B0-----:R-:W0:Y:S01]  /*1000*/  LDC.64 R2, c[0x0][0x3a0] ;  /* 0x0000e800ff027b82 */ /* 0x001e220000000a00 */
[----:B------:R-:W-:Y:S02]  /*1010*/  VOTEU.ANY UR4, UPT, PT ;  /* 0x0000000000047886 */ /* 0x000fe400038e0100 */
[----:B------:R-:W-:Y:S02]  /*1020*/  UFLO.U32 UR7, UR4 ;  /* 0x00000004000772bd */ /* 0x000fe400080e0000 */
[----:B------:R-:W0:Y:S04]  /*1030*/  POPC R5, UR4 ;  /* 0x0000000400057d09 */ /* 0x000e280008000000 */
[----:B------:R-:W-:-:S13]  /*1040*/  ISETP.EQ.U32.AND P0, PT, R6, UR7, PT ;  /* 0x0000000706007c0c */ /* 0x000fda000bf02070 */
[----:B0-----:R1:W5:Y:S01]  /*1050*/  @P0 ATOMG.E.ADD.STRONG.GPU PT, RZ, desc[UR8][R2.64], R5 ;  /* 0x8000000502ff09a8 */ /* 0x00136200081ef108 */
[----:B------:R-:W-:Y:S05]  /*1060*/  BRA `(.L_x_27) ;  /* 0x0000000000107947 */ /* 0x000fea0003800000 */
.L_x_1:
[----:B------:R-:W-:Y:S06]  /*1070*/  MEMBAR.SC.GPU ;  /* 0x0000000000007992 */ /* 0x000fec0000002000 */
[----:B------:R-:W-:-:S00]  /*1080*/  ERRBAR ;  /* 0x00000000000079ab */ /* 0x000fc00000000000 */
[----:B------:R-:W-:Y:S06]  /*1090*/  CGAERRBAR ;  /* 0x00000000000075ab */ /* 0x000fec0000000000 */
[----:B------:R-:W-:Y:S01]  /*10a0*/  CCTL.IVALL ;  /* 0x00000000ff00798f */ /* 0x000fe20002000000 */
.L_x_27:
[----:B------:R-:W-:Y:S05]  /*10b0*/  BSYNC B3 ;  /* 0x0000000000037941 */ /* 0x000fea0003800000 */
.L_x_0:
[----:B01----:R-:W0:Y:S01]  /*10c0*/  LDC.64 R2, c[0x0][0x3a0] ;  /* 0x0000e800ff027b82 */ /* 0x003e220000000a00 */
[----:B------:R-:W1:Y:S01]  /*10d0*/  LDCU UR4, c[0x0][0x388] ;  /* 0x00007100ff0477ac */ /* 0x000e620008000800 */
[----:B0-----:R-:W1:Y:S02]  /*10e0*/  ATOMG.E.OR.STRONG.GPU PT, R2, desc[UR8][R2.64], RZ ;  /* 0x800000ff020279a8 */ /* 0x001e64000b1ef108 */
[----:B-1----:R-:W-:-:S13]  /*10f0*/  ISETP.GE.AND P0, PT, R2, UR4, PT ;  /* 0x0000000402007c0c */ /* 0x002fda000bf06270 */
[----:B------:R-:W-:Y:S05]  /*1100*/  @!P0 BRA `(.L_x_28) ;  /* 0xfffffff000008947 */ /* 0x000fea000383ffff */
[----:B------:R-:W-:Y:S05]  /*1110*/  EXIT ;  /* 0x000000000000794d */ /* 0x000fea0003800000 */
.L_x_29:
[----:B------:R-:W-:-:S00]  /*1120*/  BRA `(.L_x_29) ;  /* 0xfffffffc00fc7947 */ /* 0x000fc0000383ffff */
[----:B------:R-:W-:-:S00]  /*1130*/  NOP ;  /* 0x0000000000007918 */ /* 0x000fc00000000000 */
        /* <DEDUP_REMOVED lines=12> */
.L_x_30:


//--------------------- .nv.shared.reserved.0     --------------------------
	.section	.nv.shared.reserved.0,"aw",@nobits
	.weak		__nv_reservedSMEM_offset_0_alias
	.size		__nv_reservedSMEM_offset_0_alias, 0, 64
	.other		__nv_reservedSMEM_offset_0_alias,@"STO_CUDA_RESERVED_SHARED STV_DEFAULT"
__nv_reservedSMEM_offset_0_alias:
	.zero		0
	.zero		64


//--------------------- .nv.constant0._Z25parallel_quicksort_kernelPiiP8SubArrayS_S_ --------------------------
	.section	.nv.constant0._Z25parallel_quicksort_kernelPiiP8SubArrayS_S_,"a",@progbits
	.sectionflags	@""
	.align	4
.nv.constant0._Z25parallel_quicksort_kernelPiiP8SubArrayS_S_:
	.zero		936


//--------------------- SYMBOLS --------------------------

	.type		.nv.reservedSmem.offset0,@object
	.size		.nv.reservedSmem.offset0,0x4
